//
// Generated by NVIDIA NVVM Compiler
//
// Compiler Build ID: CL-36424714
// Cuda compilation tools, release 13.0, V13.0.88
// Based on NVVM 20.0.0
//

.version 9.0
.target sm_100
.address_size 64

	// .globl	_Z9callCheckiiPcPi

.visible .entry _Z9callCheckiiPcPi(
	.param .u32 _Z9callCheckiiPcPi_param_0,
	.param .u32 _Z9callCheckiiPcPi_param_1,
	.param .u64 .ptr .align 1 _Z9callCheckiiPcPi_param_2,
	.param .u64 .ptr .align 1 _Z9callCheckiiPcPi_param_3
)
{
	.reg .pred 	%p<43>;
	.reg .b16 	%rs<15>;
	.reg .b32 	%r<55>;
	.reg .b64 	%rd<27>;

	ld.param.u32 	%r2, [_Z9callCheckiiPcPi_param_0];
	ld.param.u32 	%r3, [_Z9callCheckiiPcPi_param_1];
	ld.param.u64 	%rd2, [_Z9callCheckiiPcPi_param_2];
	ld.param.u64 	%rd3, [_Z9callCheckiiPcPi_param_3];
	cvta.to.global.u64 	%rd4, %rd3;
	cvta.to.global.u64 	%rd5, %rd2;
	mov.u32 	%r4, %ctaid.x;
	mov.u32 	%r5, %ntid.x;
	mov.u32 	%r6, %tid.x;
	mad.lo.s32 	%r7, %r4, %r5, %r6;
	div.s32 	%r8, %r7, %r3;
	mul.lo.s32 	%r9, %r8, %r3;
	sub.s32 	%r10, %r7, %r9;
	add.s32 	%r11, %r10, -1;
	add.s32 	%r12, %r8, -1;
	setp.lt.s32 	%p1, %r8, 1;
	setp.gt.s32 	%p2, %r12, %r2;
	selp.b32 	%r13, 0, %r12, %p2;
	selp.b32 	%r14, %r2, %r13, %p1;
	mul.lo.s32 	%r15, %r14, %r3;
	setp.lt.s32 	%p3, %r10, 1;
	setp.gt.s32 	%p4, %r11, %r3;
	selp.b32 	%r16, 0, %r11, %p4;
	selp.b32 	%r17, %r3, %r16, %p3;
	add.s32 	%r18, %r17, %r15;
	cvt.s64.s32 	%rd6, %r18;
	add.s64 	%rd7, %rd5, %rd6;
	ld.global.u8 	%rs1, [%rd7];
	setp.eq.s16 	%p5, %rs1, 88;
	setp.ne.s32 	%p6, %r18, %r7;
	and.pred  	%p7, %p6, %p5;
	selp.u32 	%r19, 1, 0, %p7;
	setp.lt.s32 	%p8, %r10, 0;
	setp.lt.s32 	%p9, %r3, 0;
	selp.b32 	%r20, 0, %r10, %p9;
	selp.b32 	%r21, %r3, %r20, %p8;
	add.s32 	%r22, %r21, %r15;
	cvt.s64.s32 	%rd8, %r22;
	add.s64 	%rd9, %rd5, %rd8;
	ld.global.u8 	%rs2, [%rd9];
	setp.eq.s16 	%p10, %rs2, 88;
	setp.ne.s32 	%p11, %r22, %r7;
	and.pred  	%p12, %p11, %p10;
	selp.u32 	%r23, 1, 0, %p12;
	add.s32 	%r24, %r19, %r23;
	add.s32 	%r25, %r10, 1;
	setp.lt.s32 	%p13, %r10, -1;
	selp.b32 	%r26, 0, %r25, %p9;
	selp.b32 	%r27, %r3, %r26, %p13;
	add.s32 	%r28, %r27, %r15;
	cvt.s64.s32 	%rd10, %r28;
	add.s64 	%rd11, %rd5, %rd10;
	ld.global.u8 	%rs3, [%rd11];
	setp.eq.s16 	%p14, %rs3, 88;
	setp.ne.s32 	%p15, %r28, %r7;
	and.pred  	%p16, %p15, %p14;
	selp.u32 	%r29, 1, 0, %p16;
	add.s32 	%r30, %r24, %r29;
	setp.lt.s32 	%p17, %r8, 0;
	setp.gt.s32 	%p18, %r8, %r2;
	selp.b32 	%r31, 0, %r8, %p18;
	selp.b32 	%r32, %r2, %r31, %p17;
	mul.lo.s32 	%r33, %r32, %r3;
	add.s32 	%r34, %r17, %r33;
	cvt.s64.s32 	%rd12, %r34;
	add.s64 	%rd13, %rd5, %rd12;
	ld.global.u8 	%rs4, [%rd13];
	setp.eq.s16 	%p19, %rs4, 88;
	setp.ne.s32 	%p20, %r34, %r7;
	and.pred  	%p21, %p20, %p19;
	selp.u32 	%r35, 1, 0, %p21;
	add.s32 	%r36, %r30, %r35;
	add.s32 	%r37, %r21, %r33;
	cvt.s64.s32 	%rd14, %r37;
	add.s64 	%rd15, %rd5, %rd14;
	ld.global.u8 	%rs5, [%rd15];
	setp.eq.s16 	%p22, %rs5, 88;
	setp.ne.s32 	%p23, %r37, %r7;
	and.pred  	%p24, %p23, %p22;
	selp.u32 	%r38, 1, 0, %p24;
	add.s32 	%r39, %r36, %r38;
	add.s32 	%r40, %r27, %r33;
	cvt.s64.s32 	%rd16, %r40;
	add.s64 	%rd17, %rd5, %rd16;
	ld.global.u8 	%rs6, [%rd17];
	setp.eq.s16 	%p25, %rs6, 88;
	setp.ne.s32 	%p26, %r40, %r7;
	and.pred  	%p27, %p26, %p25;
	selp.u32 	%r41, 1, 0, %p27;
	add.s32 	%r42, %r39, %r41;
	add.s32 	%r43, %r8, 1;
	setp.lt.s32 	%p28, %r8, -1;
	setp.lt.s32 	%p29, %r8, %r2;
	selp.b32 	%r44, %r43, 0, %p29;
	selp.b32 	%r45, %r2, %r44, %p28;
	mul.lo.s32 	%r46, %r45, %r3;
	add.s32 	%r47, %r17, %r46;
	cvt.s64.s32 	%rd18, %r47;
	add.s64 	%rd19, %rd5, %rd18;
	ld.global.u8 	%rs7, [%rd19];
	setp.eq.s16 	%p30, %rs7, 88;
	setp.ne.s32 	%p31, %r47, %r7;
	and.pred  	%p32, %p31, %p30;
	selp.u32 	%r48, 1, 0, %p32;
	add.s32 	%r49, %r42, %r48;
	add.s32 	%r50, %r21, %r46;
	cvt.s64.s32 	%rd20, %r50;
	add.s64 	%rd21, %rd5, %rd20;
	ld.global.u8 	%rs8, [%rd21];
	setp.eq.s16 	%p33, %rs8, 88;
	setp.ne.s32 	%p34, %r50, %r7;
	and.pred  	%p35, %p34, %p33;
	selp.u32 	%r51, 1, 0, %p35;
	add.s32 	%r52, %r49, %r51;
	add.s32 	%r53, %r27, %r46;
	cvt.s64.s32 	%rd22, %r53;
	add.s64 	%rd23, %rd5, %rd22;
	ld.global.u8 	%rs9, [%rd23];
	setp.eq.s16 	%p36, %rs9, 88;
	setp.ne.s32 	%p37, %r53, %r7;
	and.pred  	%p38, %p37, %p36;
	selp.u32 	%r54, 1, 0, %p38;
	add.s32 	%r1, %r52, %r54;
	cvt.s64.s32 	%rd24, %r7;
	mul.wide.s32 	%rd25, %r7, 4;
	add.s64 	%rd26, %rd4, %rd25;
	st.global.u32 	[%rd26], %r1;
	add.s64 	%rd1, %rd5, %rd24;
	ld.global.u8 	%rs10, [%rd1];
	setp.ne.s16 	%p39, %rs10, 88;
	@%p39 bra 	$L__BB0_6;
	setp.gt.u32 	%p41, %r1, 1;
	@%p41 bra 	$L__BB0_3;
	mov.b16 	%rs14, 45;
	st.global.u8 	[%rd1], %rs14;
	bra.uni 	$L__BB0_8;
$L__BB0_3:
	setp.gt.u32 	%p42, %r1, 3;
	@%p42 bra 	$L__BB0_5;
	mov.b16 	%rs13, 88;
	st.global.u8 	[%rd1], %rs13;
	bra.uni 	$L__BB0_8;
$L__BB0_5:
	mov.b16 	%rs12, 45;
	st.global.u8 	[%rd1], %rs12;
	bra.uni 	$L__BB0_8;
$L__BB0_6:
	setp.ne.s32 	%p40, %r1, 3;
	@%p40 bra 	$L__BB0_8;
	mov.b16 	%rs11, 88;
	st.global.u8 	[%rd1], %rs11;
$L__BB0_8:
	ret;

}


// ===== COMPILED SASS (sm_100) =====

	.target	sm_100

	.elftype	@"ET_EXEC"


//--------------------- .note.nv.tkinfo           --------------------------
	.section	.note.nv.tkinfo,"",@"SHT_NOTE"
	.sectionflags	@"SHF_NOTE_NV_TKINFO"
	.tkinfo
        /*0018*/ 	.word	0x00000002
        /*0030*/ 	.string	""
        /*0030*/ 	.string	"ptxas"
        /*0030*/ 	.string	"Cuda compilation tools, release 13.0, V13.0.88"
        /*0030*/ 	.string	"Build cuda_13.0.r13.0/compiler.36424714_0"
        /*0030*/ 	.string	"-arch sm_100 -m 64 "



//--------------------- .note.nv.cuinfo           --------------------------
	.section	.note.nv.cuinfo,"",@"SHT_NOTE"
	.sectionflags	@"SHF_NOTE_NV_CUINFO"
        /*0018*/ 	.short	0x0002
        /*001a*/ 	.short	0x0064
        /*001c*/ 	.short	0x0082
	.zero		2


//--------------------- .nv.info                  --------------------------
	.section	.nv.info,"",@"SHT_CUDA_INFO"
	.align	4


	//----- nvinfo : EIATTR_REGCOUNT
	.align		4
        /*0000*/ 	.byte	0x04, 0x2f
        /*0002*/ 	.short	(.L_1 - .L_0)
	.align		4
.L_0:
        /*0004*/ 	.word	index@(_Z9callCheckiiPcPi)
        /*0008*/ 	.word	0x0000001f


	//----- nvinfo : EIATTR_FRAME_SIZE
	.align		4
.L_1:
        /*000c*/ 	.byte	0x04, 0x11
        /*000e*/ 	.short	(.L_3 - .L_2)
	.align		4
.L_2:
        /*0010*/ 	.word	index@(_Z9callCheckiiPcPi)
        /*0014*/ 	.word	0x00000000


	//----- nvinfo : EIATTR_MIN_STACK_SIZE
	.align		4
.L_3:
        /*0018*/ 	.byte	0x04, 0x12
        /*001a*/ 	.short	(.L_5 - .L_4)
	.align		4
.L_4:
        /*001c*/ 	.word	index@(_Z9callCheckiiPcPi)
        /*0020*/ 	.word	0x00000000
.L_5:


//--------------------- .nv.compat                --------------------------
	.section	.nv.compat,"",@"SHT_CUDA_COMPAT_INFO"
	.align	4
        /*0000*/ 	.byte	0x02, 0x09, 0x00, 0x00, 0x02, 0x02, 0x01, 0x00, 0x02, 0x05, 0x05, 0x00, 0x03, 0x07, 0x01, 0x01
        /*0010*/ 	.byte	0x02, 0x03, 0x00, 0x00, 0x02, 0x06, 0x01, 0x00, 0x04, 0x0b, 0x08, 0x00, 0x09, 0x00, 0x00, 0x00
        /*0020*/ 	.byte	0x00, 0x00, 0x00, 0x00


//--------------------- .nv.info._Z9callCheckiiPcPi --------------------------
	.section	.nv.info._Z9callCheckiiPcPi,"",@"SHT_CUDA_INFO"
	.sectionflags	@""
	.align	4


	//----- nvinfo : EIATTR_CUDA_API_VERSION
	.align		4
        /*0000*/ 	.byte	0x04, 0x37
        /*0002*/ 	.short	(.L_7 - .L_6)
.L_6:
        /*0004*/ 	.word	0x00000082


	//----- nvinfo : EIATTR_KPARAM_INFO
	.align		4
.L_7:
        /*0008*/ 	.byte	0x04, 0x17
        /*000a*/ 	.short	(.L_9 - .L_8)
.L_8:
        /*000c*/ 	.word	0x00000000
        /*0010*/ 	.short	0x0003
        /*0012*/ 	.short	0x0010
        /*0014*/ 	.byte	0x00, 0xf5, 0x21, 0x00


	//----- nvinfo : EIATTR_KPARAM_INFO
	.align		4
.L_9:
        /*0018*/ 	.byte	0x04, 0x17
        /*001a*/ 	.short	(.L_11 - .L_10)
.L_10:
        /*001c*/ 	.word	0x00000000
        /*0020*/ 	.short	0x0002
        /*0022*/ 	.short	0x0008
        /*0024*/ 	.byte	0x00, 0xf5, 0x21, 0x00


	//----- nvinfo : EIATTR_KPARAM_INFO
	.align		4
.L_11:
        /*0028*/ 	.byte	0x04, 0x17
        /*002a*/ 	.short	(.L_13 - .L_12)
.L_12:
        /*002c*/ 	.word	0x00000000
        /*0030*/ 	.short	0x0001
        /*0032*/ 	.short	0x0004
        /*0034*/ 	.byte	0x00, 0xf0, 0x11, 0x00


	//----- nvinfo : EIATTR_KPARAM_INFO
	.align		4
.L_13:
        /*0038*/ 	.byte	0x04, 0x17
        /*003a*/ 	.short	(.L_15 - .L_14)
.L_14:
        /*003c*/ 	.word	0x00000000
        /*0040*/ 	.short	0x0000
        /*0042*/ 	.short	0x0000
        /*0044*/ 	.byte	0x00, 0xf0, 0x11, 0x00


	//----- nvinfo : EIATTR_SPARSE_MMA_MASK
	.align		4
.L_15:
        /*0048*/ 	.byte	0x03, 0x50
        /*004a*/ 	.short	0x0000


	//----- nvinfo : EIATTR_MAXREG_COUNT
	.align		4
        /*004c*/ 	.byte	0x03, 0x1b
        /*004e*/ 	.short	0x00ff


	//----- nvinfo : EIATTR_MERCURY_ISA_VERSION
	.align		4
        /*0050*/ 	.byte	0x03, 0x5f
        /*0052*/ 	.short	0x0101


	//----- nvinfo : EIATTR_VRC_CTA_INIT_COUNT
	.align		4
        /*0054*/ 	.byte	0x02, 0x4a
	.zero		1
	.zero		1


	//----- nvinfo : EIATTR_EXIT_INSTR_OFFSETS
	.align		4
        /*0058*/ 	.byte	0x04, 0x1c
        /*005a*/ 	.short	(.L_17 - .L_16)


	//   ....[0]....
.L_16:
        /*005c*/ 	.word	0x000008f0


	//   ....[1]....
        /*0060*/ 	.word	0x00000930


	//   ....[2]....
        /*0064*/ 	.word	0x00000960


	//   ....[3]....
        /*0068*/ 	.word	0x00000980


	//   ....[4]....
        /*006c*/ 	.word	0x000009b0


	//----- nvinfo : EIATTR_CRS_STACK_SIZE
	.align		4
.L_17:
        /*0070*/ 	.byte	0x04, 0x1e
        /*0072*/ 	.short	(.L_19 - .L_18)
.L_18:
        /*0074*/ 	.word	0x00000000


	//----- nvinfo : EIATTR_CBANK_PARAM_SIZE
	.align		4
.L_19:
        /*0078*/ 	.byte	0x03, 0x19
        /*007a*/ 	.short	0x0018


	//----- nvinfo : EIATTR_PARAM_CBANK
	.align		4
        /*007c*/ 	.byte	0x04, 0x0a
        /*007e*/ 	.short	(.L_21 - .L_20)
	.align		4
.L_20:
        /*0080*/ 	.word	index@(.nv.constant0._Z9callCheckiiPcPi)
        /*0084*/ 	.short	0x0380
        /*0086*/ 	.short	0x0018


	//----- nvinfo : EIATTR_SW_WAR
	.align		4
.L_21:
        /*0088*/ 	.byte	0x04, 0x36
        /*008a*/ 	.short	(.L_23 - .L_22)
.L_22:
        /*008c*/ 	.word	0x00000008
.L_23:


//--------------------- .nv.callgraph             --------------------------
	.section	.nv.callgraph,"",@"SHT_CUDA_CALLGRAPH"
	.align	4
	.sectionentsize	8
	.align		4
        /*0000*/ 	.word	0x00000000
	.align		4
        /*0004*/ 	.word	0xffffffff
	.align		4
        /*0008*/ 	.word	0x00000000
	.align		4
        /*000c*/ 	.word	0xfffffffe
	.align		4
        /*0010*/ 	.word	0x00000000
	.align		4
        /*0014*/ 	.word	0xfffffffd
	.align		4
        /*0018*/ 	.word	0x00000000
	.align		4
        /*001c*/ 	.word	0xfffffffc


//--------------------- .text._Z9callCheckiiPcPi  --------------------------
	.section	.text._Z9callCheckiiPcPi,"ax",@progbits
	.align	128
        .global         _Z9callCheckiiPcPi
        .type           _Z9callCheckiiPcPi,@function
        .size           _Z9callCheckiiPcPi,(.L_x_2 - _Z9callCheckiiPcPi)
        .other          _Z9callCheckiiPcPi,@"STO_CUDA_ENTRY STV_DEFAULT"
_Z9callCheckiiPcPi:
.text._Z9callCheckiiPcPi:
[----:B------:R-:W-:Y:S08]  /*0000*/  LDC R1, c[0x0][0x37c] ;  /* 0x0000df00ff017b82 */ /* 0x000ff00000000800 */
[----:B------:R-:W0:Y:S01]  /*0010*/  LDC R18, c[0x0][0x384] ;  /* 0x0000e100ff127b82 */ /* 0x000e220000000800 */
[----:B------:R-:W1:Y:S01]  /*0020*/  S2R R4, SR_TID.X ;  /* 0x0000000000047919 */ /* 0x000e620000002100 */
[----:B------:R-:W2:Y:S06]  /*0030*/  LDCU.64 UR6, c[0x0][0x388] ;  /* 0x00007100ff0677ac */ /* 0x000eac0008000a00 */
[----:B------:R-:W1:Y:S08]  /*0040*/  S2UR UR4, SR_CTAID.X ;  /* 0x00000000000479c3 */ /* 0x000e700000002500 */
[----:B------:R-:W1:Y:S01]  /*0050*/  LDC R11, c[0x0][0x360] ;  /* 0x0000d800ff0b7b82 */ /* 0x000e620000000800 */
[----:B0-----:R-:W-:-:S07]  /*0060*/  IABS R5, R18 ;  /* 0x0000001200057213 */ /* 0x001fce0000000000 */
[----:B------:R-:W0:Y:S01]  /*0070*/  LDC R9, c[0x0][0x380] ;  /* 0x0000e000ff097b82 */ /* 0x000e220000000800 */
[----:B------:R-:W3:Y:S01]  /*0080*/  I2F.RP R0, R5 ;  /* 0x0000000500007306 */ /* 0x000ee20000209400 */
[----:B-1----:R-:W-:Y:S01]  /*0090*/  IMAD R11, R11, UR4, R4 ;  /* 0x000000040b0b7c24 */ /* 0x002fe2000f8e0204 */
[----:B------:R-:W1:Y:S06]  /*00a0*/  LDCU.64 UR4, c[0x0][0x358] ;  /* 0x00006b00ff0477ac */ /* 0x000e6c0008000a00 */
[----:B---3--:R-:W3:Y:S02]  /*00b0*/  MUFU.RCP R0, R0 ;  /* 0x0000000000007308 */ /* 0x008ee40000001000 */
[----:B---3--:R-:W-:Y:S01]  /*00c0*/  VIADD R2, R0, 0xffffffe ;  /* 0x0ffffffe00027836 */ /* 0x008fe20000000000 */
[----:B------:R-:W-:-:S05]  /*00d0*/  IABS R0, R11 ;  /* 0x0000000b00007213 */ /* 0x000fca0000000000 */
[----:B------:R3:W4:Y:S02]  /*00e0*/  F2I.FTZ.U32.TRUNC.NTZ R3, R2 ;  /* 0x0000000200037305 */ /* 0x000724000021f000 */
[----:B---3--:R-:W-:Y:S02]  /*00f0*/  IMAD.MOV.U32 R2, RZ, RZ, RZ ;  /* 0x000000ffff027224 */ /* 0x008fe400078e00ff */
[----:B----4-:R-:W-:-:S04]  /*0100*/  IMAD.MOV R6, RZ, RZ, -R3 ;  /* 0x000000ffff067224 */ /* 0x010fc800078e0a03 */
[----:B------:R-:W-:-:S04]  /*0110*/  IMAD R7, R6, R5, RZ ;  /* 0x0000000506077224 */ /* 0x000fc800078e02ff */
[----:B------:R-:W-:-:S06]  /*0120*/  IMAD.HI.U32 R3, R3, R7, R2 ;  /* 0x0000000703037227 */ /* 0x000fcc00078e0002 */
[----:B------:R-:W-:-:S04]  /*0130*/  IMAD.HI.U32 R8, R3, R0, RZ ;  /* 0x0000000003087227 */ /* 0x000fc800078e00ff */
[----:B------:R-:W-:-:S04]  /*0140*/  IMAD.MOV R3, RZ, RZ, -R8 ;  /* 0x000000ffff037224 */ /* 0x000fc800078e0a08 */
[----:B------:R-:W-:-:S05]  /*0150*/  IMAD R0, R5, R3, R0 ;  /* 0x0000000305007224 */ /* 0x000fca00078e0200 */
[----:B------:R-:W-:-:S13]  /*0160*/  ISETP.GT.U32.AND P1, PT, R5, R0, PT ;  /* 0x000000000500720c */ /* 0x000fda0003f24070 */
[----:B------:R-:W-:Y:S02]  /*0170*/  @!P1 IMAD.IADD R0, R0, 0x1, -R5 ;  /* 0x0000000100009824 */ /* 0x000fe400078e0a05 */
[----:B------:R-:W-:Y:S01]  /*0180*/  @!P1 VIADD R8, R8, 0x1 ;  /* 0x0000000108089836 */ /* 0x000fe20000000000 */
[----:B------:R-:W-:Y:S02]  /*0190*/  ISETP.NE.AND P1, PT, R18, RZ, PT ;  /* 0x000000ff1200720c */ /* 0x000fe40003f25270 */
[----:B------:R-:W-:Y:S02]  /*01a0*/  ISETP.GE.U32.AND P0, PT, R0, R5, PT ;  /* 0x000000050000720c */ /* 0x000fe40003f06070 */
[----:B------:R-:W-:-:S04]  /*01b0*/  LOP3.LUT R0, R11, R18, RZ, 0x3c, !PT ;  /* 0x000000120b007212 */ /* 0x000fc800078e3cff */
[----:B------:R-:W-:-:S07]  /*01c0*/  ISETP.GE.AND P2, PT, R0, RZ, PT ;  /* 0x000000ff0000720c */ /* 0x000fce0003f46270 */
[----:B------:R-:W-:-:S06]  /*01d0*/  @P0 VIADD R8, R8, 0x1 ;  /* 0x0000000108080836 */ /* 0x000fcc0000000000 */
[----:B------:R-:W-:Y:S01]  /*01e0*/  @!P2 IMAD.MOV R8, RZ, RZ, -R8 ;  /* 0x000000ffff08a224 */ /* 0x000fe200078e0a08 */
[----:B------:R-:W-:Y:S02]  /*01f0*/  @!P1 LOP3.LUT R8, RZ, R18, RZ, 0x33, !PT ;  /* 0x00000012ff089212 */ /* 0x000fe400078e33ff */
[----:B------:R-:W-:Y:S02]  /*0200*/  ISETP.GE.AND P1, PT, R18, RZ, PT ;  /* 0x000000ff1200720c */ /* 0x000fe40003f26270 */
[C---:B------:R-:W-:Y:S01]  /*0210*/  ISETP.GE.AND P0, PT, R8.reuse, 0x1, PT ;  /* 0x000000010800780c */ /* 0x040fe20003f06270 */
[----:B------:R-:W-:Y:S02]  /*0220*/  IMAD.MOV R0, RZ, RZ, -R8 ;  /* 0x000000ffff007224 */ /* 0x000fe400078e0a08 */
[----:B------:R-:W-:Y:S02]  /*0230*/  VIADD R2, R8, 0xffffffff ;  /* 0xffffffff08027836 */ /* 0x000fe40000000000 */
[----:B------:R-:W-:-:S03]  /*0240*/  IMAD R0, R18, R0, R11 ;  /* 0x0000000012007224 */ /* 0x000fc600078e020b */
[----:B0-----:R-:W-:Y:S01]  /*0250*/  ISETP.GT.AND P4, PT, R2, R9, PT ;  /* 0x000000090200720c */ /* 0x001fe20003f84270 */
[C---:B------:R-:W-:Y:S01]  /*0260*/  VIADD R3, R0.reuse, 0xffffffff ;  /* 0xffffffff00037836 */ /* 0x040fe20000000000 */
[C---:B------:R-:W-:Y:S01]  /*0270*/  ISETP.GE.AND P3, PT, R0.reuse, RZ, PT ;  /* 0x000000ff0000720c */ /* 0x040fe20003f66270 */
[----:B------:R-:W-:Y:S01]  /*0280*/  VIADD R4, R0, 0x1 ;  /* 0x0000000100047836 */ /* 0x000fe20000000000 */
[----:B------:R-:W-:Y:S02]  /*0290*/  SEL R2, R2, RZ, !P4 ;  /* 0x000000ff02027207 */ /* 0x000fe40006000000 */
[C---:B------:R-:W-:Y:S02]  /*02a0*/  SEL R17, R0.reuse, RZ, P1 ;  /* 0x000000ff00117207 */ /* 0x040fe40000800000 */
[----:B------:R-:W-:Y:S02]  /*02b0*/  ISETP.GT.AND P4, PT, R3, R18, PT ;  /* 0x000000120300720c */ /* 0x000fe40003f84270 */
[----:B------:R-:W-:-:S02]  /*02c0*/  ISETP.GE.AND P2, PT, R0, 0x1, PT ;  /* 0x000000010000780c */ /* 0x000fc40003f46270 */
[-C--:B------:R-:W-:Y:S02]  /*02d0*/  SEL R17, R17, R18.reuse, P3 ;  /* 0x0000001211117207 */ /* 0x080fe40001800000 */
[----:B------:R-:W-:Y:S02]  /*02e0*/  SEL R5, R2, R9, P0 ;  /* 0x0000000902057207 */ /* 0x000fe40000000000 */
[----:B------:R-:W-:Y:S02]  /*02f0*/  SEL R23, R3, RZ, !P4 ;  /* 0x000000ff03177207 */ /* 0x000fe40006000000 */
[----:B------:R-:W-:Y:S01]  /*0300*/  ISETP.GE.AND P3, PT, R0, -0x1, PT ;  /* 0xffffffff0000780c */ /* 0x000fe20003f66270 */
[-C--:B------:R-:W-:Y:S01]  /*0310*/  IMAD R10, R5, R18.reuse, R17 ;  /* 0x00000012050a7224 */ /* 0x080fe200078e0211 */
[----:B------:R-:W-:Y:S02]  /*0320*/  SEL R23, R23, R18, P2 ;  /* 0x0000001217177207 */ /* 0x000fe40001000000 */
[----:B------:R-:W-:-:S02]  /*0330*/  SEL R3, R4, RZ, P1 ;  /* 0x000000ff04037207 */ /* 0x000fc40000800000 */
[----:B------:R-:W-:Y:S01]  /*0340*/  ISETP.GT.AND P0, PT, R8, R9, PT ;  /* 0x000000090800720c */ /* 0x000fe20003f04270 */
[-C--:B------:R-:W-:Y:S01]  /*0350*/  IMAD R0, R5, R18.reuse, R23 ;  /* 0x0000001205007224 */ /* 0x080fe200078e0217 */
[-C--:B------:R-:W-:Y:S02]  /*0360*/  SEL R16, R3, R18.reuse, P3 ;  /* 0x0000001203107207 */ /* 0x080fe40001800000 */
[----:B--2---:R-:W-:Y:S02]  /*0370*/  IADD3 R26, P2, PT, R10, UR6, RZ ;  /* 0x000000060a1a7c10 */ /* 0x004fe4000ff5e0ff */
[C---:B------:R-:W-:Y:S01]  /*0380*/  ISETP.GE.AND P1, PT, R8.reuse, RZ, PT ;  /* 0x000000ff0800720c */ /* 0x040fe20003f26270 */
[----:B------:R-:W-:Y:S01]  /*0390*/  IMAD R12, R5, R18, R16 ;  /* 0x00000012050c7224 */ /* 0x000fe200078e0210 */
[----:B------:R-:W-:Y:S02]  /*03a0*/  SEL R2, R8, RZ, !P0 ;  /* 0x000000ff08027207 */ /* 0x000fe40004000000 */
[----:B------:R-:W-:-:S02]  /*03b0*/  LEA.HI.X.SX32 R27, R10, UR7, 0x1, P2 ;  /* 0x000000070a1b7c11 */ /* 0x000fc400090f0eff */
[----:B------:R-:W-:Y:S02]  /*03c0*/  IADD3 R24, P0, PT, R0, UR6, RZ ;  /* 0x0000000600187c10 */ /* 0x000fe4000ff1e0ff */
[----:B------:R-:W-:Y:S01]  /*03d0*/  SEL R7, R2, R9, P1 ;  /* 0x0000000902077207 */ /* 0x000fe20000800000 */
[----:B-1----:R-:W2:Y:S01]  /*03e0*/  LDG.E.U8 R13, desc[UR4][R26.64] ;  /* 0x000000041a0d7981 */ /* 0x002ea2000c1e1100 */
[----:B------:R-:W-:Y:S02]  /*03f0*/  LEA.HI.X.SX32 R25, R0, UR7, 0x1, P0 ;  /* 0x0000000700197c11 */ /* 0x000fe400080f0eff */
[----:B------:R-:W-:Y:S01]  /*0400*/  IADD3 R2, P1, PT, R12, UR6, RZ ;  /* 0x000000060c027c10 */ /* 0x000fe2000ff3e0ff */
[----:B------:R-:W-:Y:S01]  /*0410*/  IMAD R14, R7, R18, R23 ;  /* 0x00000012070e7224 */ /* 0x000fe200078e0217 */
[----:B------:R-:W-:Y:S01]  /*0420*/  ISETP.GE.AND P0, PT, R8, -0x1, PT ;  /* 0xffffffff0800780c */ /* 0x000fe20003f06270 */
[----:B------:R-:W3:Y:S01]  /*0430*/  LDG.E.U8 R15, desc[UR4][R24.64] ;  /* 0x00000004180f7981 */ /* 0x000ee2000c1e1100 */
[----:B------:R-:W-:-:S02]  /*0440*/  LEA.HI.X.SX32 R3, R12, UR7, 0x1, P1 ;  /* 0x000000070c037c11 */ /* 0x000fc400088f0eff */
[C---:B------:R-:W-:Y:S01]  /*0450*/  IADD3 R4, P1, PT, R14.reuse, UR6, RZ ;  /* 0x000000060e047c10 */ /* 0x040fe2000ff3e0ff */
[CC--:B------:R-:W-:Y:S02]  /*0460*/  IMAD R20, R7.reuse, R18.reuse, R17 ;  /* 0x0000001207147224 */ /* 0x0c0fe400078e0211 */
[----:B------:R0:W4:Y:S01]  /*0470*/  LDG.E.U8 R19, desc[UR4][R2.64] ;  /* 0x0000000402137981 */ /* 0x000122000c1e1100 */
[----:B------:R-:W-:Y:S02]  /*0480*/  LEA.HI.X.SX32 R5, R14, UR7, 0x1, P1 ;  /* 0x000000070e057c11 */ /* 0x000fe400088f0eff */
[C---:B------:R-:W-:Y:S01]  /*0490*/  ISETP.GE.AND P1, PT, R8.reuse, R9, PT ;  /* 0x000000090800720c */ /* 0x040fe20003f26270 */
[----:B------:R-:W-:Y:S01]  /*04a0*/  VIADD R8, R8, 0x1 ;  /* 0x0000000108087836 */ /* 0x000fe20000000000 */
[C---:B------:R-:W-:Y:S01]  /*04b0*/  IADD3 R6, P2, PT, R20.reuse, UR6, RZ ;  /* 0x0000000614067c10 */ /* 0x040fe2000ff5e0ff */
[----:B------:R-:W-:Y:S01]  /*04c0*/  IMAD R22, R7, R18, R16 ;  /* 0x0000001207167224 */ /* 0x000fe200078e0210 */
[----:B------:R1:W5:Y:S02]  /*04d0*/  LDG.E.U8 R21, desc[UR4][R4.64] ;  /* 0x0000000404157981 */ /* 0x000364000c1e1100 */
[----:B------:R-:W-:-:S02]  /*04e0*/  LEA.HI.X.SX32 R7, R20, UR7, 0x1, P2 ;  /* 0x0000000714077c11 */ /* 0x000fc400090f0eff */
[----:B------:R-:W-:Y:S02]  /*04f0*/  @P0 SEL R9, R8, RZ, !P1 ;  /* 0x000000ff08090207 */ /* 0x000fe40004800000 */
[C---:B0-----:R-:W-:Y:S01]  /*0500*/  IADD3 R2, P0, PT, R22.reuse, UR6, RZ ;  /* 0x0000000616027c10 */ /* 0x041fe2000ff1e0ff */
[----:B------:R0:W5:Y:S02]  /*0510*/  LDG.E.U8 R24, desc[UR4][R6.64] ;  /* 0x0000000406187981 */ /* 0x000164000c1e1100 */
[----:B------:R-:W-:Y:S01]  /*0520*/  IMAD R26, R9, R18, R23 ;  /* 0x00000012091a7224 */ /* 0x000fe200078e0217 */
[----:B------:R-:W-:-:S04]  /*0530*/  LEA.HI.X.SX32 R3, R22, UR7, 0x1, P0 ;  /* 0x0000000716037c11 */ /* 0x000fc800080f0eff */
[C---:B-1----:R-:W-:Y:S01]  /*0540*/  IADD3 R4, P0, PT, R26.reuse, UR6, RZ ;  /* 0x000000061a047c10 */ /* 0x042fe2000ff1e0ff */
[----:B------:R1:W5:Y:S01]  /*0550*/  LDG.E.U8 R2, desc[UR4][R2.64] ;  /* 0x0000000402027981 */ /* 0x000362000c1e1100 */
[CC--:B------:R-:W-:Y:S02]  /*0560*/  IMAD R28, R9.reuse, R18.reuse, R17 ;  /* 0x00000012091c7224 */ /* 0x0c0fe400078e0211 */
[----:B------:R-:W-:Y:S01]  /*0570*/  LEA.HI.X.SX32 R5, R26, UR7, 0x1, P0 ;  /* 0x000000071a057c11 */ /* 0x000fe200080f0eff */
[----:B------:R-:W-:Y:S02]  /*0580*/  IMAD R16, R9, R18, R16 ;  /* 0x0000001209107224 */ /* 0x000fe400078e0210 */
[C---:B------:R-:W-:Y:S02]  /*0590*/  IADD3 R8, P0, PT, R28.reuse, UR6, RZ ;  /* 0x000000061c087c10 */ /* 0x040fe4000ff1e0ff */
[----:B------:R-:W5:Y:S02]  /*05a0*/  LDG.E.U8 R4, desc[UR4][R4.64] ;  /* 0x0000000404047981 */ /* 0x000f64000c1e1100 */
[----:B------:R-:W-:-:S02]  /*05b0*/  LEA.HI.X.SX32 R9, R28, UR7, 0x1, P0 ;  /* 0x000000071c097c11 */ /* 0x000fc400080f0eff */
[----:B0-----:R-:W-:-:S03]  /*05c0*/  IADD3 R6, P0, PT, R16, UR6, RZ ;  /* 0x0000000610067c10 */ /* 0x001fc6000ff1e0ff */
[----:B------:R-:W5:Y:S01]  /*05d0*/  LDG.E.U8 R8, desc[UR4][R8.64] ;  /* 0x0000000408087981 */ /* 0x000f62000c1e1100 */
[----:B------:R-:W-:-:S05]  /*05e0*/  LEA.HI.X.SX32 R7, R16, UR7, 0x1, P0 ;  /* 0x0000000710077c11 */ /* 0x000fca00080f0eff */
[----:B------:R-:W5:Y:S01]  /*05f0*/  LDG.E.U8 R6, desc[UR4][R6.64] ;  /* 0x0000000406067981 */ /* 0x000f62000c1e1100 */
[----:B-1----:R-:W-:Y:S01]  /*0600*/  IMAD.MOV.U32 R3, RZ, RZ, 0x2 ;  /* 0x00000002ff037424 */ /* 0x002fe200078e00ff */
[----:B--2---:R-:W-:-:S04]  /*0610*/  ISETP.NE.AND P2, PT, R13, 0x58, PT ;  /* 0x000000580d00780c */ /* 0x004fc80003f45270 */
[----:B------:R-:W-:Y:S02]  /*0620*/  ISETP.NE.AND P2, PT, R10, R11, !P2 ;  /* 0x0000000b0a00720c */ /* 0x000fe40005745270 */
[----:B---3--:R-:W-:-:S04]  /*0630*/  ISETP.NE.AND P1, PT, R15, 0x58, PT ;  /* 0x000000580f00780c */ /* 0x008fc80003f25270 */
[----:B------:R-:W-:Y:S02]  /*0640*/  ISETP.NE.AND P1, PT, R0, R11, !P1 ;  /* 0x0000000b0000720c */ /* 0x000fe40004f25270 */
[----:B----4-:R-:W-:-:S04]  /*0650*/  ISETP.NE.AND P0, PT, R19, 0x58, PT ;  /* 0x000000581300780c */ /* 0x010fc80003f05270 */
[----:B------:R-:W-:Y:S01]  /*0660*/  ISETP.NE.AND P0, PT, R12, R11, !P0 ;  /* 0x0000000b0c00720c */ /* 0x000fe20004705270 */
[----:B------:R-:W-:Y:S01]  /*0670*/  @!P2 IMAD.MOV R3, RZ, RZ, 0x1 ;  /* 0x00000001ff03a424 */ /* 0x000fe200078e02ff */
[----:B------:R-:W-:Y:S02]  /*0680*/  SEL R0, RZ, 0x1, !P2 ;  /* 0x00000001ff007807 */ /* 0x000fe40005000000 */
[----:B-----5:R-:W-:-:S03]  /*0690*/  ISETP.NE.AND P2, PT, R21, 0x58, PT ;  /* 0x000000581500780c */ /* 0x020fc60003f45270 */
[----:B------:R-:W-:Y:S01]  /*06a0*/  @!P1 IMAD.MOV R3, RZ, RZ, R0 ;  /* 0x000000ffff039224 */ /* 0x000fe200078e0200 */
[-C--:B------:R-:W-:Y:S02]  /*06b0*/  ISETP.NE.AND P1, PT, R14, R11.reuse, !P2 ;  /* 0x0000000b0e00720c */ /* 0x080fe40005725270 */
[----:B------:R-:W-:Y:S01]  /*06c0*/  ISETP.NE.AND P2, PT, R24, 0x58, PT ;  /* 0x000000581800780c */ /* 0x000fe20003f45270 */
[----:B------:R-:W-:Y:S02]  /*06d0*/  VIADD R0, R3, 0x1 ;  /* 0x0000000103007836 */ /* 0x000fe40000000000 */
[----:B------:R-:W-:Y:S01]  /*06e0*/  @!P0 IMAD.MOV R0, RZ, RZ, R3 ;  /* 0x000000ffff008224 */ /* 0x000fe200078e0203 */
[----:B------:R-:W-:Y:S02]  /*06f0*/  ISETP.NE.AND P0, PT, R20, R11, !P2 ;  /* 0x0000000b1400720c */ /* 0x000fe40005705270 */
[----:B------:R-:W-:Y:S01]  /*0700*/  ISETP.NE.AND P2, PT, R2, 0x58, PT ;  /* 0x000000580200780c */ /* 0x000fe20003f45270 */
[----:B------:R-:W-:-:S04]  /*0710*/  VIADD R3, R0, 0x1 ;  /* 0x0000000100037836 */ /* 0x000fc80000000000 */
[----:B------:R-:W-:Y:S01]  /*0720*/  @!P1 IMAD.MOV R3, RZ, RZ, R0 ;  /* 0x000000ffff039224 */ /* 0x000fe200078e0200 */
[-C--:B------:R-:W-:Y:S02]  /*0730*/  ISETP.NE.AND P1, PT, R22, R11.reuse, !P2 ;  /* 0x0000000b1600720c */ /* 0x080fe40005725270 */
[----:B------:R-:W-:Y:S01]  /*0740*/  ISETP.NE.AND P2, PT, R4, 0x58, PT ;  /* 0x000000580400780c */ /* 0x000fe20003f45270 */
[----:B------:R-:W-:Y:S01]  /*0750*/  VIADD R0, R3, 0x1 ;  /* 0x0000000103007836 */ /* 0x000fe20000000000 */
[----:B------:R-:W0:Y:S01]  /*0760*/  LDC.64 R4, c[0x0][0x390] ;  /* 0x0000e400ff047b82 */ /* 0x000e220000000a00 */
[----:B------:R-:W-:Y:S01]  /*0770*/  @!P0 IMAD.MOV R0, RZ, RZ, R3 ;  /* 0x000000ffff008224 */ /* 0x000fe200078e0203 */
[----:B------:R-:W-:Y:S02]  /*0780*/  ISETP.NE.AND P0, PT, R26, R11, !P2 ;  /* 0x0000000b1a00720c */ /* 0x000fe40005705270 */
[----:B------:R-:W-:Y:S01]  /*0790*/  ISETP.NE.AND P2, PT, R8, 0x58, PT ;  /* 0x000000580800780c */ /* 0x000fe20003f45270 */
[----:B------:R-:W-:-:S04]  /*07a0*/  VIADD R2, R0, 0x1 ;  /* 0x0000000100027836 */ /* 0x000fc80000000000 */
[----:B------:R-:W-:Y:S01]  /*07b0*/  @!P1 IMAD.MOV R2, RZ, RZ, R0 ;  /* 0x000000ffff029224 */ /* 0x000fe200078e0200 */
[-C--:B------:R-:W-:Y:S02]  /*07c0*/  ISETP.NE.AND P1, PT, R28, R11.reuse, !P2 ;  /* 0x0000000b1c00720c */ /* 0x080fe40005725270 */
[----:B------:R-:W-:Y:S01]  /*07d0*/  ISETP.NE.AND P2, PT, R6, 0x58, PT ;  /* 0x000000580600780c */ /* 0x000fe20003f45270 */
[----:B------:R-:W-:Y:S02]  /*07e0*/  VIADD R0, R2, 0x1 ;  /* 0x0000000102007836 */ /* 0x000fe40000000000 */
[----:B------:R-:W-:Y:S01]  /*07f0*/  @!P0 IMAD.MOV R0, RZ, RZ, R2 ;  /* 0x000000ffff008224 */ /* 0x000fe200078e0202 */
[----:B------:R-:W-:-:S03]  /*0800*/  ISETP.NE.AND P0, PT, R16, R11, !P2 ;  /* 0x0000000b1000720c */ /* 0x000fc60005705270 */
[----:B------:R-:W-:-:S04]  /*0810*/  VIADD R6, R0, 0x1 ;  /* 0x0000000100067836 */ /* 0x000fc80000000000 */
[----:B------:R-:W-:Y:S01]  /*0820*/  @!P1 IMAD.MOV R6, RZ, RZ, R0 ;  /* 0x000000ffff069224 */ /* 0x000fe200078e0200 */
[C---:B------:R-:W-:Y:S01]  /*0830*/  IADD3 R2, P1, PT, R11.reuse, UR6, RZ ;  /* 0x000000060b027c10 */ /* 0x040fe2000ff3e0ff */
[----:B0-----:R-:W-:-:S04]  /*0840*/  IMAD.WIDE R4, R11, 0x4, R4 ;  /* 0x000000040b047825 */ /* 0x001fc800078e0204 */
[----:B------:R-:W-:Y:S01]  /*0850*/  VIADD R7, R6, 0x1 ;  /* 0x0000000106077836 */ /* 0x000fe20000000000 */
[----:B------:R-:W-:Y:S01]  /*0860*/  LEA.HI.X.SX32 R3, R11, UR7, 0x1, P1 ;  /* 0x000000070b037c11 */ /* 0x000fe200088f0eff */
[----:B------:R-:W-:-:S05]  /*0870*/  @!P0 IMAD.MOV R7, RZ, RZ, R6 ;  /* 0x000000ffff078224 */ /* 0x000fca00078e0206 */
[----:B------:R0:W-:Y:S04]  /*0880*/  STG.E desc[UR4][R4.64], R7 ;  /* 0x0000000704007986 */ /* 0x0001e8000c101904 */
[----:B------:R-:W2:Y:S02]  /*0890*/  LDG.E.U8 R0, desc[UR4][R2.64] ;  /* 0x0000000402007981 */ /* 0x000ea4000c1e1100 */
[----:B--2---:R-:W-:-:S13]  /*08a0*/  ISETP.NE.AND P0, PT, R0, 0x58, PT ;  /* 0x000000580000780c */ /* 0x004fda0003f05270 */
[----:B0-----:R-:W-:Y:S05]  /*08b0*/  @P0 BRA `(.L_x_0) ;  /* 0x00000000002c0947 */ /* 0x001fea0003800000 */
[----:B------:R-:W-:Y:S01]  /*08c0*/  ISETP.GT.U32.AND P0, PT, R7, 0x1, PT ;  /* 0x000000010700780c */ /* 0x000fe20003f04070 */
[----:B------:R-:W-:-:S12]  /*08d0*/  IMAD.MOV.U32 R0, RZ, RZ, 0x2d ;  /* 0x0000002dff007424 */ /* 0x000fd800078e00ff */
[----:B------:R0:W-:Y:S01]  /*08e0*/  @!P0 STG.E.U8 desc[UR4][R2.64], R0 ;  /* 0x0000000002008986 */ /* 0x0001e2000c101104 */
[----:B------:R-:W-:Y:S05]  /*08f0*/  @!P0 EXIT ;  /* 0x000000000000894d */ /* 0x000fea0003800000 */
[----:B------:R-:W-:Y:S01]  /*0900*/  ISETP.GT.U32.AND P0, PT, R7, 0x3, PT ;  /* 0x000000030700780c */ /* 0x000fe20003f04070 */
[----:B0-----:R-:W-:-:S12]  /*0910*/  IMAD.MOV.U32 R0, RZ, RZ, 0x58 ;  /* 0x00000058ff007424 */ /* 0x001fd800078e00ff */
[----:B------:R0:W-:Y:S01]  /*0920*/  @!P0 STG.E.U8 desc[UR4][R2.64], R0 ;  /* 0x0000000002008986 */ /* 0x0001e2000c101104 */
[----:B------:R-:W-:Y:S05]  /*0930*/  @!P0 EXIT ;  /* 0x000000000000894d */ /* 0x000fea0003800000 */
[----:B0-----:R-:W-:-:S05]  /*0940*/  IMAD.MOV.U32 R0, RZ, RZ, 0x2d ;  /* 0x0000002dff007424 */ /* 0x001fca00078e00ff */
[----:B------:R-:W-:Y:S01]  /*0950*/  STG.E.U8 desc[UR4][R2.64], R0 ;  /* 0x0000000002007986 */ /* 0x000fe2000c101104 */
[----:B------:R-:W-:Y:S05]  /*0960*/  EXIT ;  /* 0x000000000000794d */ /* 0x000fea0003800000 */
.L_x_0:
[----:B------:R-:W-:-:S13]  /*0970*/  ISETP.NE.AND P0, PT, R7, 0x3, PT ;  /* 0x000000030700780c */ /* 0x000fda0003f05270 */
[----:B------:R-:W-:Y:S05]  /*0980*/  @P0 EXIT ;  /* 0x000000000000094d */ /* 0x000fea0003800000 */
[----:B------:R-:W-:-:S05]  /*0990*/  IMAD.MOV.U32 R0, RZ, RZ, 0x58 ;  /* 0x00000058ff007424 */ /* 0x000fca00078e00ff */
[----:B------:R-:W-:Y:S01]  /*09a0*/  STG.E.U8 desc[UR4][R2.64], R0 ;  /* 0x0000000002007986 */ /* 0x000fe2000c101104 */
[----:B------:R-:W-:Y:S05]  /*09b0*/  EXIT ;  /* 0x000000000000794d */ /* 0x000fea0003800000 */
.L_x_1:
[----:B------:R-:W-:-:S00]  /*09c0*/  BRA `(.L_x_1) ;  /* 0xfffffffc00fc7947 */ /* 0x000fc0000383ffff */
[----:B------:R-:W-:-:S00]  /*09d0*/  NOP ;  /* 0x0000000000007918 */ /* 0x000fc00000000000 */
        /* <DEDUP_REMOVED lines=10> */
.L_x_2:


//--------------------- .nv.shared.reserved.0     --------------------------
	.section	.nv.shared.reserved.0,"aw",@nobits
	.weak		__nv_reservedSMEM_offset_0_alias
	.size		__nv_reservedSMEM_offset_0_alias, 0, 64
	.other		__nv_reservedSMEM_offset_0_alias,@"STO_CUDA_RESERVED_SHARED STV_DEFAULT"
__nv_reservedSMEM_offset_0_alias:
	.zero		0
	.zero		64


//--------------------- .nv.constant0._Z9callCheckiiPcPi --------------------------
	.section	.nv.constant0._Z9callCheckiiPcPi,"a",@progbits
	.sectionflags	@""
	.align	4
.nv.constant0._Z9callCheckiiPcPi:
	.zero		920


//--------------------- SYMBOLS --------------------------

	.type		.nv.reservedSmem.offset0,@object
	.size		.nv.reservedSmem.offset0,0x4
